	.headerflags	@"EF_CUDA_TEXMODE_UNIFIED EF_CUDA_64BIT_ADDRESS EF_CUDA_ACCELERATORS EF_CUDA_SM90 EF_CUDA_VIRTUAL_SM(EF_CUDA_SM90)"
	.elftype	@"ET_EXEC"


//--------------------- .nv.info                  --------------------------
	.section	.nv.info,"",@"SHT_CUDA_INFO"
	.align	4


	//----- nvinfo : EIATTR_REGCOUNT
	.align		4
        /*0000*/ 	.byte	0x04, 0x2f
        /*0002*/ 	.short	(.L_1 - .L_0)
	.align		4
.L_0:
        /*0004*/ 	.word	index@(triton_poi_fused_add_convolution_mul_23)
        /*0008*/ 	.word	0x0000002a


	//----- nvinfo : EIATTR_MIN_STACK_SIZE
	.align		4
.L_1:
        /*000c*/ 	.byte	0x04, 0x12
        /*000e*/ 	.short	(.L_3 - .L_2)
	.align		4
.L_2:
        /*0010*/ 	.word	index@(triton_poi_fused_add_convolution_mul_23)
        /*0014*/ 	.word	0x00000000


	//----- nvinfo : EIATTR_FRAME_SIZE
	.align		4
.L_3:
        /*0018*/ 	.byte	0x04, 0x11
        /*001a*/ 	.short	(.L_5 - .L_4)
	.align		4
.L_4:
        /*001c*/ 	.word	index@(triton_poi_fused_add_convolution_mul_23)
        /*0020*/ 	.word	0x00000000


	//----- nvinfo : EIATTR_MIN_STACK_SIZE
	.align		4
.L_5:
        /*0024*/ 	.byte	0x04, 0x12
        /*0026*/ 	.short	(.L_7 - .L_6)
	.align		4
.L_6:
        /*0028*/ 	.word	index@(triton_poi_fused_add_convolution_mul_23)
        /*002c*/ 	.word	0x00000000
.L_7:


//--------------------- .nv.info.triton_poi_fused_add_convolution_mul_23 --------------------------
	.section	.nv.info.triton_poi_fused_add_convolution_mul_23,"",@"SHT_CUDA_INFO"
	.sectionflags	@""
	.align	4


	//----- nvinfo : EIATTR_CUDA_API_VERSION
	.align		4
        /*0000*/ 	.byte	0x04, 0x37
        /*0002*/ 	.short	(.L_9 - .L_8)
.L_8:
        /*0004*/ 	.word	0x0000007c


	//----- nvinfo : EIATTR_KPARAM_INFO
	.align		4
.L_9:
        /*0008*/ 	.byte	0x04, 0x17
        /*000a*/ 	.short	(.L_11 - .L_10)
.L_10:
        /*000c*/ 	.word	0x00000000
        /*0010*/ 	.short	0x0009
        /*0012*/ 	.short	0x0044
        /*0014*/ 	.byte	0x00, 0xf0, 0x11, 0x00


	//----- nvinfo : EIATTR_KPARAM_INFO
	.align		4
.L_11:
        /*0018*/ 	.byte	0x04, 0x17
        /*001a*/ 	.short	(.L_13 - .L_12)
.L_12:
        /*001c*/ 	.word	0x00000000
        /*0020*/ 	.short	0x0008
        /*0022*/ 	.short	0x0040
        /*0024*/ 	.byte	0x00, 0xf0, 0x11, 0x00


	//----- nvinfo : EIATTR_KPARAM_INFO
	.align		4
.L_13:
        /*0028*/ 	.byte	0x04, 0x17
        /*002a*/ 	.short	(.L_15 - .L_14)
.L_14:
        /*002c*/ 	.word	0x00000000
        /*0030*/ 	.short	0x0007
        /*0032*/ 	.short	0x0038
        /*0034*/ 	.byte	0x00, 0xf4, 0x21, 0x00


	//----- nvinfo : EIATTR_KPARAM_INFO
	.align		4
.L_15:
        /*0038*/ 	.byte	0x04, 0x17
        /*003a*/ 	.short	(.L_17 - .L_16)
.L_16:
        /*003c*/ 	.word	0x00000000
        /*0040*/ 	.short	0x0006
        /*0042*/ 	.short	0x0030
        /*0044*/ 	.byte	0x00, 0xf4, 0x21, 0x00


	//----- nvinfo : EIATTR_KPARAM_INFO
	.align		4
.L_17:
        /*0048*/ 	.byte	0x04, 0x17
        /*004a*/ 	.short	(.L_19 - .L_18)
.L_18:
        /*004c*/ 	.word	0x00000000
        /*0050*/ 	.short	0x0005
        /*0052*/ 	.short	0x0028
        /*0054*/ 	.byte	0x00, 0xf4, 0x21, 0x00


	//----- nvinfo : EIATTR_KPARAM_INFO
	.align		4
.L_19:
        /*0058*/ 	.byte	0x04, 0x17
        /*005a*/ 	.short	(.L_21 - .L_20)
.L_20:
        /*005c*/ 	.word	0x00000000
        /*0060*/ 	.short	0x0004
        /*0062*/ 	.short	0x0020
        /*0064*/ 	.byte	0x00, 0xf4, 0x21, 0x00


	//----- nvinfo : EIATTR_KPARAM_INFO
	.align		4
.L_21:
        /*0068*/ 	.byte	0x04, 0x17
        /*006a*/ 	.short	(.L_23 - .L_22)
.L_22:
        /*006c*/ 	.word	0x00000000
        /*0070*/ 	.short	0x0003
        /*0072*/ 	.short	0x0018
        /*0074*/ 	.byte	0x00, 0xf4, 0x21, 0x00


	//----- nvinfo : EIATTR_KPARAM_INFO
	.align		4
.L_23:
        /*0078*/ 	.byte	0x04, 0x17
        /*007a*/ 	.short	(.L_25 - .L_24)
.L_24:
        /*007c*/ 	.word	0x00000000
        /*0080*/ 	.short	0x0002
        /*0082*/ 	.short	0x0010
        /*0084*/ 	.byte	0x00, 0xf4, 0x21, 0x00


	//----- nvinfo : EIATTR_KPARAM_INFO
	.align		4
.L_25:
        /*0088*/ 	.byte	0x04, 0x17
        /*008a*/ 	.short	(.L_27 - .L_26)
.L_26:
        /*008c*/ 	.word	0x00000000
        /*0090*/ 	.short	0x0001
        /*0092*/ 	.short	0x0008
        /*0094*/ 	.byte	0x00, 0xf4, 0x21, 0x00


	//----- nvinfo : EIATTR_KPARAM_INFO
	.align		4
.L_27:
        /*0098*/ 	.byte	0x04, 0x17
        /*009a*/ 	.short	(.L_29 - .L_28)
.L_28:
        /*009c*/ 	.word	0x00000000
        /*00a0*/ 	.short	0x0000
        /*00a2*/ 	.short	0x0000
        /*00a4*/ 	.byte	0x00, 0xf4, 0x21, 0x00


	//----- nvinfo : EIATTR_SPARSE_MMA_MASK
	.align		4
.L_29:
        /*00a8*/ 	.byte	0x03, 0x50
        /*00aa*/ 	.short	0x0000


	//----- nvinfo : EIATTR_MAXREG_COUNT
	.align		4
        /*00ac*/ 	.byte	0x03, 0x1b
        /*00ae*/ 	.short	0x00ff


	//----- nvinfo : EIATTR_EXIT_INSTR_OFFSETS
	.align		4
        /*00b0*/ 	.byte	0x04, 0x1c
        /*00b2*/ 	.short	(.L_31 - .L_30)


	//   ....[0]....
.L_30:
        /*00b4*/ 	.word	0x00000970


	//   ....[1]....
        /*00b8*/ 	.word	0x000009c0


	//----- nvinfo : EIATTR_REQNTID
	.align		4
.L_31:
        /*00bc*/ 	.byte	0x04, 0x10
        /*00be*/ 	.short	(.L_33 - .L_32)
.L_32:
        /*00c0*/ 	.word	0x00000080
        /*00c4*/ 	.word	0x00000001
        /*00c8*/ 	.word	0x00000001


	//----- nvinfo : EIATTR_CBANK_PARAM_SIZE
	.align		4
.L_33:
        /*00cc*/ 	.byte	0x03, 0x19
        /*00ce*/ 	.short	0x0048


	//----- nvinfo : EIATTR_PARAM_CBANK
	.align		4
        /*00d0*/ 	.byte	0x04, 0x0a
        /*00d2*/ 	.short	(.L_35 - .L_34)
	.align		4
.L_34:
        /*00d4*/ 	.word	index@(.nv.constant0.triton_poi_fused_add_convolution_mul_23)
        /*00d8*/ 	.short	0x0210
        /*00da*/ 	.short	0x0048


	//----- nvinfo : EIATTR_SW_WAR
	.align		4
.L_35:
        /*00dc*/ 	.byte	0x04, 0x36
        /*00de*/ 	.short	(.L_37 - .L_36)
.L_36:
        /*00e0*/ 	.word	0x00000008
.L_37:


//--------------------- .nv.callgraph             --------------------------
	.section	.nv.callgraph,"",@"SHT_CUDA_CALLGRAPH"
	.align	4
	.sectionentsize	8
	.align		4
        /*0000*/ 	.word	0x00000000
	.align		4
        /*0004*/ 	.word	0xffffffff
	.align		4
        /*0008*/ 	.word	0x00000000
	.align		4
        /*000c*/ 	.word	0xfffffffe
	.align		4
        /*0010*/ 	.word	0x00000000
	.align		4
        /*0014*/ 	.word	0xfffffffd
	.align		4
        /*0018*/ 	.word	0x00000000
	.align		4
        /*001c*/ 	.word	0xfffffffc


//--------------------- .text.triton_poi_fused_add_convolution_mul_23 --------------------------
	.section	.text.triton_poi_fused_add_convolution_mul_23,"ax",@progbits
	.sectionflags	@"SHF_BARRIERS=1"
	.align	128
        .global         triton_poi_fused_add_convolution_mul_23
        .type           triton_poi_fused_add_convolution_mul_23,@function
        .size           triton_poi_fused_add_convolution_mul_23,(.L_x_1 - triton_poi_fused_add_convolution_mul_23)
        .other          triton_poi_fused_add_convolution_mul_23,@"STO_CUDA_ENTRY STV_DEFAULT"
triton_poi_fused_add_convolution_mul_23:
.text.triton_poi_fused_add_convolution_mul_23:
[----:B------:R-:W0:Y:S01]  /*0000*/  LDC R1, c[0x0][0x28] ;  /* 0x00000a00ff017b82 */ /* 0x000e220000000800 */
[----:B------:R-:W1:Y:S07]  /*0010*/  S2R R0, SR_TID.X ;  /* 0x0000000000007919 */ /* 0x000e6e0000002100 */
[----:B------:R-:W2:Y:S01]  /*0020*/  LDC.64 R22, c[0x0][0x228] ;  /* 0x00008a00ff167b82 */ /* 0x000ea20000000a00 */
[----:B------:R-:W-:Y:S02]  /*0030*/  CS2R R8, SRZ ;  /* 0x0000000000087805 */ /* 0x000fe4000001ff00 */
[----:B------:R-:W-:Y:S01]  /*0040*/  CS2R R10, SRZ ;  /* 0x00000000000a7805 */ /* 0x000fe2000001ff00 */
[----:B------:R-:W3:Y:S01]  /*0050*/  S2R R2, SR_CTAID.X ;  /* 0x0000000000027919 */ /* 0x000ee20000002500 */
[----:B------:R-:W-:-:S02]  /*0060*/  CS2R R4, SRZ ;  /* 0x0000000000047805 */ /* 0x000fc4000001ff00 */
[----:B------:R-:W-:Y:S02]  /*0070*/  CS2R R6, SRZ ;  /* 0x0000000000067805 */ /* 0x000fe4000001ff00 */
[----:B------:R-:W-:Y:S01]  /*0080*/  CS2R R16, SRZ ;  /* 0x0000000000107805 */ /* 0x000fe2000001ff00 */
[----:B------:R-:W4:Y:S01]  /*0090*/  S2R R3, SR_CTAID.Y ;  /* 0x0000000000037919 */ /* 0x000f220000002600 */
[----:B------:R-:W5:Y:S01]  /*00a0*/  LDC.64 R28, c[0x0][0x220] ;  /* 0x00008800ff1c7b82 */ /* 0x000f620000000a00 */
[----:B------:R-:W-:Y:S01]  /*00b0*/  CS2R R12, SRZ ;  /* 0x00000000000c7805 */ /* 0x000fe2000001ff00 */
[----:B------:R-:W-:-:S06]  /*00c0*/  ULDC.64 UR6, c[0x0][0x208] ;  /* 0x0000820000067ab9 */ /* 0x000fcc0000000a00 */
[----:B------:R-:W2:Y:S08]  /*00d0*/  LDC.64 R20, c[0x0][0x230] ;  /* 0x00008c00ff147b82 */ /* 0x000eb00000000a00 */
[----:B------:R-:W2:Y:S01]  /*00e0*/  LDC.64 R36, c[0x0][0x210] ;  /* 0x00008400ff247b82 */ /* 0x000ea20000000a00 */
[----:B-1----:R-:W-:Y:S01]  /*00f0*/  IMAD.SHL.U32 R33, R0, 0x4, RZ ;  /* 0x0000000400217824 */ /* 0x002fe200078e00ff */
[----:B------:R-:W-:Y:S01]  /*0100*/  SHF.R.U32.HI R0, RZ, 0x3, R0 ;  /* 0x00000003ff007819 */ /* 0x000fe20000011600 */
[----:B---3--:R-:W-:-:S03]  /*0110*/  IMAD.SHL.U32 R2, R2, 0x20, RZ ;  /* 0x0000002002027824 */ /* 0x008fc600078e00ff */
[----:B------:R-:W-:Y:S02]  /*0120*/  SGXT.U32 R0, R0, 0x4 ;  /* 0x000000040000781a */ /* 0x000fe40000000000 */
[----:B----4-:R-:W-:Y:S02]  /*0130*/  SHF.L.U32 R34, R3, 0x5, RZ ;  /* 0x0000000503227819 */ /* 0x010fe400000006ff */
[----:B------:R-:W-:Y:S02]  /*0140*/  LOP3.LUT R32, R2, 0x1c, R33, 0xf8, !PT ;  /* 0x0000001c02207812 */ /* 0x000fe400078ef821 */
[----:B------:R-:W-:Y:S02]  /*0150*/  LOP3.LUT R15, R34, R0, RZ, 0xfc, !PT ;  /* 0x00000000220f7212 */ /* 0x000fe400078efcff */
[----:B------:R-:W-:Y:S01]  /*0160*/  LOP3.LUT R19, R34, 0x10, R0, 0xfe, !PT ;  /* 0x0000001022137812 */ /* 0x000fe200078efe00 */
[C---:B-----5:R-:W-:Y:S01]  /*0170*/  IMAD.WIDE R28, R32.reuse, 0x4, R28 ;  /* 0x00000004201c7825 */ /* 0x060fe200078e021c */
[----:B------:R-:W-:-:S03]  /*0180*/  ISETP.GE.AND P0, PT, R32, 0x80, PT ;  /* 0x000000802000780c */ /* 0x000fc60003f06270 */
[--C-:B------:R-:W-:Y:S01]  /*0190*/  IMAD R38, R15, 0x80, R32.reuse ;  /* 0x000000800f267824 */ /* 0x100fe200078e0220 */
[----:B------:R-:W-:Y:S01]  /*01a0*/  CS2R R14, SRZ ;  /* 0x00000000000e7805 */ /* 0x000fe2000001ff00 */
[----:B------:R-:W-:Y:S01]  /*01b0*/  IMAD R26, R19, 0x80, R32 ;  /* 0x00000080131a7824 */ /* 0x000fe200078e0220 */
[----:B------:R-:W-:Y:S01]  /*01c0*/  CS2R R18, SRZ ;  /* 0x0000000000127805 */ /* 0x000fe2000001ff00 */
[----:B--2---:R-:W-:-:S04]  /*01d0*/  IMAD.WIDE R24, R38, 0x4, R22 ;  /* 0x0000000426187825 */ /* 0x004fc800078e0216 */
[----:B0-----:R-:W-:Y:S02]  /*01e0*/  IMAD.WIDE R20, R32, 0x4, R20 ;  /* 0x0000000420147825 */ /* 0x001fe400078e0214 */
[----:B------:R-:W2:Y:S02]  /*01f0*/  @!P0 LDG.E.EL.128 R8, desc[UR6][R28.64] ;  /* 0x000000061c088981 */ /* 0x000ea4000c2e1d00 */
[----:B------:R-:W-:Y:S02]  /*0200*/  IMAD.WIDE R22, R26, 0x4, R22 ;  /* 0x000000041a167825 */ /* 0x000fe400078e0216 */
[----:B------:R0:W2:Y:S04]  /*0210*/  @!P0 LDG.E.EL.128 R4, desc[UR6][R24.64] ;  /* 0x0000000618048981 */ /* 0x0000a8000c2e1d00 */
[----:B------:R1:W2:Y:S04]  /*0220*/  @!P0 LDG.E.EL.128 R12, desc[UR6][R20.64] ;  /* 0x00000006140c8981 */ /* 0x0002a8000c2e1d00 */
[----:B------:R3:W4:Y:S01]  /*0230*/  @!P0 LDG.E.EL.128 R16, desc[UR6][R22.64] ;  /* 0x0000000616108981 */ /* 0x000722000c2e1d00 */
[----:B0-----:R-:W0:Y:S01]  /*0240*/  LDC.64 R24, c[0x0][0x218] ;  /* 0x00008600ff187b82 */ /* 0x001e220000000a00 */
[----:B-1----:R-:W-:-:S02]  /*0250*/  CS2R R20, SRZ ;  /* 0x0000000000147805 */ /* 0x002fc4000001ff00 */
[----:B---3--:R-:W-:Y:S01]  /*0260*/  CS2R R22, SRZ ;  /* 0x0000000000167805 */ /* 0x008fe2000001ff00 */
[--C-:B------:R-:W-:Y:S01]  /*0270*/  IMAD.WIDE R38, R38, 0x4, R36.reuse ;  /* 0x0000000426267825 */ /* 0x100fe200078e0224 */
[----:B------:R-:W-:Y:S02]  /*0280*/  CS2R R28, SRZ ;  /* 0x00000000001c7805 */ /* 0x000fe4000001ff00 */
[----:B------:R-:W-:Y:S01]  /*0290*/  CS2R R30, SRZ ;  /* 0x00000000001e7805 */ /* 0x000fe2000001ff00 */
[----:B------:R-:W-:Y:S01]  /*02a0*/  IMAD.WIDE R36, R26, 0x4, R36 ;  /* 0x000000041a247825 */ /* 0x000fe200078e0224 */
[----:B------:R-:W-:-:S04]  /*02b0*/  CS2R R26, SRZ ;  /* 0x00000000001a7805 */ /* 0x000fc8000001ff00 */
[----:B------:R-:W3:Y:S01]  /*02c0*/  @!P0 LDG.E.EL.128 R28, desc[UR6][R36.64] ;  /* 0x00000006241c8981 */ /* 0x000ee2000c2e1d00 */
[----:B0-----:R-:W-:-:S05]  /*02d0*/  IMAD.WIDE R24, R32, 0x4, R24 ;  /* 0x0000000420187825 */ /* 0x001fca00078e0218 */
[----:B------:R0:W3:Y:S02]  /*02e0*/  @!P0 LDG.E.EL.128 R20, desc[UR6][R24.64] ;  /* 0x0000000618148981 */ /* 0x0000e4000c2e1d00 */
[----:B0-----:R-:W-:-:S06]  /*02f0*/  CS2R R24, SRZ ;  /* 0x0000000000187805 */ /* 0x001fcc000001ff00 */
[----:B------:R-:W5:Y:S01]  /*0300*/  @!P0 LDG.E.EL.128 R24, desc[UR6][R38.64] ;  /* 0x0000000626188981 */ /* 0x000f62000c2e1d00 */
[-CC-:B--2---:R-:W-:Y:S01]  /*0310*/  FFMA R4, R4, R8.reuse, R12.reuse ;  /* 0x0000000804047223 */ /* 0x184fe2000000000c */
[-CC-:B------:R-:W-:Y:S01]  /*0320*/  FFMA R5, R5, R9.reuse, R13.reuse ;  /* 0x0000000905057223 */ /* 0x180fe2000000000d */
[----:B----4-:R-:W-:Y:S01]  /*0330*/  FFMA R16, R16, R8, R12 ;  /* 0x0000000810107223 */ /* 0x010fe2000000000c */
[----:B------:R-:W-:Y:S02]  /*0340*/  FFMA R17, R17, R9, R13 ;  /* 0x0000000911117223 */ /* 0x000fe4000000000d */
[----:B------:R-:W0:Y:S01]  /*0350*/  LDC.64 R12, c[0x0][0x238] ;  /* 0x00008e00ff0c7b82 */ /* 0x000e220000000a00 */
[-CC-:B------:R-:W-:Y:S01]  /*0360*/  FFMA R6, R6, R10.reuse, R14.reuse ;  /* 0x0000000a06067223 */ /* 0x180fe2000000000e */
[----:B------:R-:W-:Y:S01]  /*0370*/  FFMA R18, R18, R10, R14 ;  /* 0x0000000a12127223 */ /* 0x000fe2000000000e */
[-CC-:B------:R-:W-:Y:S01]  /*0380*/  FFMA R7, R7, R11.reuse, R15.reuse ;  /* 0x0000000b07077223 */ /* 0x180fe2000000000f */
[----:B------:R-:W-:Y:S01]  /*0390*/  FFMA R19, R19, R11, R15 ;  /* 0x0000000b13137223 */ /* 0x000fe2000000000f */
[----:B------:R-:W-:-:S02]  /*03a0*/  CS2R R8, SRZ ;  /* 0x0000000000087805 */ /* 0x000fc4000001ff00 */
[----:B------:R-:W-:Y:S01]  /*03b0*/  CS2R R10, SRZ ;  /* 0x00000000000a7805 */ /* 0x000fe2000001ff00 */
[----:B0-----:R-:W-:-:S05]  /*03c0*/  IMAD.WIDE R12, R32, 0x4, R12 ;  /* 0x00000004200c7825 */ /* 0x001fca00078e020c */
[----:B------:R0:W2:Y:S02]  /*03d0*/  @!P0 LDG.E.EL.128 R8, desc[UR6][R12.64] ;  /* 0x000000060c088981 */ /* 0x0000a4000c2e1d00 */
[----:B0-----:R-:W0:Y:S01]  /*03e0*/  LDC.64 R12, c[0x0][0x240] ;  /* 0x00009000ff0c7b82 */ /* 0x001e220000000a00 */
[C---:B---3--:R-:W-:Y:S01]  /*03f0*/  FADD R28, R20.reuse, R28 ;  /* 0x0000001c141c7221 */ /* 0x048fe20000000000 */
[C---:B------:R-:W-:Y:S01]  /*0400*/  FADD R29, R21.reuse, R29 ;  /* 0x0000001d151d7221 */ /* 0x040fe20000000000 */
[----:B------:R-:W-:Y:S01]  /*0410*/  CS2R R14, SRZ ;  /* 0x00000000000e7805 */ /* 0x000fe2000001ff00 */
[----:B-----5:R-:W-:Y:S01]  /*0420*/  FADD R24, R20, R24 ;  /* 0x0000001814187221 */ /* 0x020fe20000000000 */
[----:B------:R-:W-:Y:S01]  /*0430*/  FADD R25, R21, R25 ;  /* 0x0000001915197221 */ /* 0x000fe20000000000 */
[----:B0-----:R-:W-:Y:S01]  /*0440*/  IMAD.WIDE R20, R32, 0x4, R12 ;  /* 0x0000000420147825 */ /* 0x001fe200078e020c */
[----:B------:R-:W-:-:S06]  /*0450*/  CS2R R12, SRZ ;  /* 0x00000000000c7805 */ /* 0x000fcc000001ff00 */
[----:B------:R-:W2:Y:S01]  /*0460*/  @!P0 LDG.E.EL.128 R12, desc[UR6][R20.64] ;  /* 0x00000006140c8981 */ /* 0x000ea2000c2e1d00 */
[C---:B------:R-:W-:Y:S01]  /*0470*/  FADD R26, R22.reuse, R26 ;  /* 0x0000001a161a7221 */ /* 0x040fe20000000000 */
[----:B------:R-:W-:Y:S02]  /*0480*/  FADD R30, R22, R30 ;  /* 0x0000001e161e7221 */ /* 0x000fe40000000000 */
[----:B------:R-:W0:Y:S01]  /*0490*/  S2R R22, SR_TID.X ;  /* 0x0000000000167919 */ /* 0x000e220000002100 */
[----:B------:R-:W1:Y:S01]  /*04a0*/  S2UR UR5, SR_CgaCtaId ;  /* 0x00000000000579c3 */ /* 0x000e620000008800 */
[----:B------:R-:W-:-:S07]  /*04b0*/  FADD R27, R23, R27 ;  /* 0x0000001b171b7221 */ /* 0x000fce0000000000 */
[----:B------:R-:W-:Y:S01]  /*04c0*/  BAR.SYNC.DEFER_BLOCKING 0x0 ;  /* 0x0000000000007b1d */ /* 0x000fe20000010000 */
[----:B------:R-:W-:-:S05]  /*04d0*/  FADD R31, R23, R31 ;  /* 0x0000001f171f7221 */ /* 0x000fca0000000000 */
[----:B------:R-:W-:Y:S02]  /*04e0*/  UMOV UR4, 0x400 ;  /* 0x0000040000047882 */ /* 0x000fe40000000000 */
[----:B-1----:R-:W-:Y:S01]  /*04f0*/  UPRMT UR4, UR5, 0x654, UR4 ;  /* 0x0000065405047896 */ /* 0x002fe20008000004 */
[----:B------:R1:W-:Y:S04]  /*0500*/  @!P0 STG.E.128 desc[UR6][R38.64], R24 ;  /* 0x0000001826008986 */ /* 0x0003e8000c101d06 */
[----:B------:R-:W-:Y:S01]  /*0510*/  @!P0 STG.E.128 desc[UR6][R36.64], R28 ;  /* 0x0000001c24008986 */ /* 0x000fe2000c101d06 */
[----:B------:R-:W-:Y:S01]  /*0520*/  LOP3.LUT R33, R34, 0x1c, R33, 0xf8, !PT ;  /* 0x0000001c22217812 */ /* 0x000fe200078ef821 */
[-CC-:B--2---:R-:W-:Y:S01]  /*0530*/  FFMA R23, R24, R8.reuse, R12.reuse ;  /* 0x0000000818177223 */ /* 0x184fe2000000000c */
[----:B------:R-:W-:Y:S01]  /*0540*/  FFMA R35, R28, R8, R12 ;  /* 0x000000081c237223 */ /* 0x000fe2000000000c */
[-CC-:B------:R-:W-:Y:S01]  /*0550*/  FFMA R8, R25, R9.reuse, R13.reuse ;  /* 0x0000000919087223 */ /* 0x180fe2000000000d */
[----:B------:R-:W-:Y:S01]  /*0560*/  FFMA R32, R29, R9, R13 ;  /* 0x000000091d207223 */ /* 0x000fe2000000000d */
[----:B0-----:R-:W-:-:S02]  /*0570*/  SHF.L.U32 R9, R22, 0x7, RZ ;  /* 0x0000000716097819 */ /* 0x001fc400000006ff */
[----:B------:R-:W-:Y:S02]  /*0580*/  SHF.R.U32.HI R12, RZ, 0x3, R22 ;  /* 0x00000003ff0c7819 */ /* 0x000fe40000011616 */
[----:B------:R-:W-:Y:S02]  /*0590*/  LOP3.LUT R9, R9, 0x380, RZ, 0xc0, !PT ;  /* 0x0000038009097812 */ /* 0x000fe400078ec0ff */
[----:B------:R-:W-:Y:S02]  /*05a0*/  SGXT.U32 R20, R12, 0x4 ;  /* 0x000000040c14781a */ /* 0x000fe40000000000 */
[C---:B------:R-:W-:Y:S02]  /*05b0*/  LOP3.LUT R12, R9.reuse, 0x20, RZ, 0xfc, !PT ;  /* 0x00000020090c7812 */ /* 0x040fe400078efcff */
[C---:B------:R-:W-:Y:S02]  /*05c0*/  LOP3.LUT R21, R9.reuse, 0x40, RZ, 0xfc, !PT ;  /* 0x0000004009157812 */ /* 0x040fe400078efcff */
[----:B-1----:R-:W-:-:S02]  /*05d0*/  LOP3.LUT R24, R9, 0x60, RZ, 0xfc, !PT ;  /* 0x0000006009187812 */ /* 0x002fc400078efcff */
[C---:B------:R-:W-:Y:S02]  /*05e0*/  LOP3.LUT R20, R9.reuse, R20, RZ, 0xfc, !PT ;  /* 0x0000001409147212 */ /* 0x040fe400078efcff */
[----:B------:R-:W-:Y:S02]  /*05f0*/  LEA.HI R13, R9, UR4, RZ, 0x1f ;  /* 0x00000004090d7c11 */ /* 0x000fe4000f8ff8ff */
[----:B------:R-:W-:Y:S02]  /*0600*/  LEA.HI R9, R12, UR4, RZ, 0x1f ;  /* 0x000000040c097c11 */ /* 0x000fe4000f8ff8ff */
[----:B------:R-:W-:Y:S02]  /*0610*/  LEA.HI R21, R21, UR4, RZ, 0x1f ;  /* 0x0000000415157c11 */ /* 0x000fe4000f8ff8ff */
[----:B------:R-:W-:Y:S01]  /*0620*/  LEA.HI R25, R24, UR4, RZ, 0x1f ;  /* 0x0000000418197c11 */ /* 0x000fe2000f8ff8ff */
[C---:B------:R-:W-:Y:S01]  /*0630*/  IMAD R13, R20.reuse, 0x4, R13 ;  /* 0x00000004140d7824 */ /* 0x040fe200078e020d */
[C---:B------:R-:W-:Y:S01]  /*0640*/  LEA R12, R20.reuse, R21, 0x2 ;  /* 0x00000015140c7211 */ /* 0x040fe200078e10ff */
[----:B------:R-:W-:-:S02]  /*0650*/  IMAD R9, R20, 0x4, R9 ;  /* 0x0000000414097824 */ /* 0x000fc400078e0209 */
[-CC-:B------:R-:W-:Y:S01]  /*0660*/  FFMA R21, R26, R10.reuse, R14.reuse ;  /* 0x0000000a1a157223 */ /* 0x180fe2000000000e */
[----:B------:R-:W-:Y:S02]  /*0670*/  IMAD R20, R20, 0x4, R25 ;  /* 0x0000000414147824 */ /* 0x000fe400078e0219 */
[----:B------:R-:W-:Y:S01]  /*0680*/  FFMA R25, R30, R10, R14 ;  /* 0x0000000a1e197223 */ /* 0x000fe2000000000e */
[-C--:B------:R-:W-:Y:S01]  /*0690*/  FFMA R10, R27, R11.reuse, R15 ;  /* 0x0000000b1b0a7223 */ /* 0x080fe2000000000f */
[----:B------:R-:W-:Y:S01]  /*06a0*/  FADD R24, R4, R23 ;  /* 0x0000001704187221 */ /* 0x000fe20000000000 */
[----:B------:R-:W-:Y:S01]  /*06b0*/  FADD R26, R16, R35 ;  /* 0x00000023101a7221 */ /* 0x000fe20000000000 */
[----:B------:R-:W-:Y:S01]  /*06c0*/  FADD R16, R5, R8 ;  /* 0x0000000805107221 */ /* 0x000fe20000000000 */
[----:B------:R-:W-:Y:S01]  /*06d0*/  FFMA R14, R31, R11, R15 ;  /* 0x0000000b1f0e7223 */ /* 0x000fe2000000000f */
[----:B------:R-:W-:Y:S01]  /*06e0*/  FADD R21, R6, R21 ;  /* 0x0000001506157221 */ /* 0x000fe20000000000 */
[----:B------:R-:W-:Y:S01]  /*06f0*/  FADD R15, R7, R10 ;  /* 0x0000000a070f7221 */ /* 0x000fe20000000000 */
[----:B------:R-:W-:Y:S01]  /*0700*/  FADD R32, R17, R32 ;  /* 0x0000002011207221 */ /* 0x000fe20000000000 */
[----:B------:R-:W-:Y:S01]  /*0710*/  STS [R13], R24 ;  /* 0x000000180d007388 */ /* 0x000fe20000000800 */
[----:B------:R-:W-:Y:S01]  /*0720*/  FADD R25, R18, R25 ;  /* 0x0000001912197221 */ /* 0x000fe20000000000 */
[----:B------:R-:W-:Y:S01]  /*0730*/  FADD R19, R19, R14 ;  /* 0x0000000e13137221 */ /* 0x000fe20000000000 */
[C---:B------:R-:W-:Y:S01]  /*0740*/  IMAD.SHL.U32 R4, R22.reuse, 0x2, RZ ;  /* 0x0000000216047824 */ /* 0x040fe200078e00ff */
[----:B------:R-:W-:Y:S01]  /*0750*/  STS [R9+0x80], R16 ;  /* 0x0000801009007388 */ /* 0x000fe20000000800 */
[----:B------:R-:W-:Y:S01]  /*0760*/  SHF.L.U32 R8, R22, 0x2, RZ ;  /* 0x0000000216087819 */ /* 0x000fe200000006ff */
[----:B------:R-:W0:Y:S02]  /*0770*/  LDC.64 R10, c[0x0][0x248] ;  /* 0x00009200ff0a7b82 */ /* 0x000e240000000a00 */
[----:B------:R-:W-:Y:S04]  /*0780*/  STS [R12+0x100], R21 ;  /* 0x000100150c007388 */ /* 0x000fe80000000800 */
[----:B------:R-:W-:Y:S04]  /*0790*/  STS [R20+0x180], R15 ;  /* 0x0001800f14007388 */ /* 0x000fe80000000800 */
[----:B------:R-:W-:Y:S04]  /*07a0*/  STS [R13+0x40], R26 ;  /* 0x0000401a0d007388 */ /* 0x000fe80000000800 */
[----:B------:R1:W-:Y:S04]  /*07b0*/  STS [R9+0xc0], R32 ;  /* 0x0000c02009007388 */ /* 0x0003e80000000800 */
[----:B------:R-:W-:Y:S04]  /*07c0*/  STS [R12+0x140], R25 ;  /* 0x000140190c007388 */ /* 0x000fe80000000800 */
[----:B------:R-:W-:Y:S01]  /*07d0*/  STS [R20+0x1c0], R19 ;  /* 0x0001c01314007388 */ /* 0x000fe20000000800 */
[----:B------:R-:W-:-:S02]  /*07e0*/  LOP3.LUT R4, R4, 0xf0, RZ, 0xc0, !PT ;  /* 0x000000f004047812 */ /* 0x000fc400078ec0ff */
[----:B------:R-:W-:-:S03]  /*07f0*/  LOP3.LUT R8, R8, 0x1fc, RZ, 0xc0, !PT ;  /* 0x000001fc08087812 */ /* 0x000fc600078ec0ff */
[----:B------:R-:W-:-:S04]  /*0800*/  VIADD R5, R4, UR4 ;  /* 0x0000000404057c36 */ /* 0x000fc80008000000 */
[----:B------:R-:W-:Y:S01]  /*0810*/  IMAD R5, R8, 0x4, R5 ;  /* 0x0000000408057824 */ /* 0x000fe200078e0205 */
[----:B------:R-:W-:Y:S01]  /*0820*/  BAR.SYNC.DEFER_BLOCKING 0x0 ;  /* 0x0000000000007b1d */ /* 0x000fe20000010000 */
[----:B------:R-:W-:-:S04]  /*0830*/  SHF.R.S32.HI R14, RZ, 0x1a, R3 ;  /* 0x0000001aff0e7819 */ /* 0x000fc80000011403 */
[----:B------:R-:W-:-:S04]  /*0840*/  SGXT R14, R14, 0x1 ;  /* 0x000000010e0e781a */ /* 0x000fc80000000200 */
[----:B------:R-:W-:Y:S01]  /*0850*/  LEA.HI R14, R14, R33, RZ, 0x8 ;  /* 0x000000210e0e7211 */ /* 0x000fe200078f40ff */
[----:B------:R-:W2:Y:S03]  /*0860*/  LDS.128 R4, [R5] ;  /* 0x0000000005047984 */ /* 0x000ea60000000c00 */
[C---:B------:R-:W-:Y:S02]  /*0870*/  SHF.L.U32 R3, R14.reuse, 0x7, RZ ;  /* 0x000000070e037819 */ /* 0x040fe400000006ff */
[----:B------:R-:W-:Y:S02]  /*0880*/  LOP3.LUT R14, R14, 0xffffff00, RZ, 0xc0, !PT ;  /* 0xffffff000e0e7812 */ /* 0x000fe400078ec0ff */
[----:B-1----:R-:W-:Y:S02]  /*0890*/  LOP3.LUT R9, R3, 0xffff8000, RZ, 0xc0, !PT ;  /* 0xffff800003097812 */ /* 0x002fe400078ec0ff */
[----:B------:R-:W-:-:S02]  /*08a0*/  LOP3.LUT R3, R2, R0, RZ, 0xfc, !PT ;  /* 0x0000000002037212 */ /* 0x000fc400078efcff */
[----:B------:R-:W-:Y:S02]  /*08b0*/  LOP3.LUT R0, R2, 0x10, R0, 0xfe, !PT ;  /* 0x0000001002007812 */ /* 0x000fe400078efe00 */
[----:B------:R-:W-:Y:S02]  /*08c0*/  LOP3.LUT R13, R8, 0x200, RZ, 0xfc, !PT ;  /* 0x00000200080d7812 */ /* 0x000fe400078efcff */
[----:B------:R-:W-:Y:S02]  /*08d0*/  IADD3 R9, R9, R33, -R14 ;  /* 0x0000002109097210 */ /* 0x000fe40007ffe80e */
[C---:B------:R-:W-:Y:S02]  /*08e0*/  ISETP.GE.AND P1, PT, R3.reuse, 0x80, PT ;  /* 0x000000800300780c */ /* 0x040fe40003f26270 */
[----:B------:R-:W-:Y:S01]  /*08f0*/  ISETP.GE.AND P0, PT, R0, 0x80, PT ;  /* 0x000000800000780c */ /* 0x000fe20003f06270 */
[----:B------:R-:W-:Y:S01]  /*0900*/  IMAD R3, R3, 0x100, R9 ;  /* 0x0000010003037824 */ /* 0x000fe200078e0209 */
[----:B------:R-:W-:-:S03]  /*0910*/  SHF.R.U32.HI R13, RZ, 0x1, R13 ;  /* 0x00000001ff0d7819 */ /* 0x000fc6000001160d */
[----:B0-----:R-:W-:Y:S01]  /*0920*/  IMAD.WIDE R2, R3, 0x4, R10 ;  /* 0x0000000403027825 */ /* 0x001fe200078e020a */
[----:B------:R-:W-:-:S04]  /*0930*/  LOP3.LUT R13, R13, 0x1f0, RZ, 0xc0, !PT ;  /* 0x000001f00d0d7812 */ /* 0x000fc800078ec0ff */
[----:B------:R-:W-:-:S05]  /*0940*/  IADD3 R13, R13, UR4, RZ ;  /* 0x000000040d0d7c10 */ /* 0x000fca000fffe0ff */
[----:B------:R-:W-:Y:S01]  /*0950*/  IMAD R13, R8, 0x4, R13 ;  /* 0x00000004080d7824 */ /* 0x000fe200078e020d */
[----:B--2---:R0:W-:Y:S02]  /*0960*/  @!P1 STG.E.128 desc[UR6][R2.64], R4 ;  /* 0x0000000402009986 */ /* 0x0041e4000c101d06 */
[----:B0-----:R-:W-:Y:S05]  /*0970*/  @P0 EXIT ;  /* 0x000000000000094d */ /* 0x001fea0003800000 */
[----:B------:R-:W0:Y:S01]  /*0980*/  LDS.128 R12, [R13+0x800] ;  /* 0x000800000d0c7984 */ /* 0x000e220000000c00 */
[----:B------:R-:W-:-:S05]  /*0990*/  LEA R9, R0, R9, 0x8 ;  /* 0x0000000900097211 */ /* 0x000fca00078e40ff */
[----:B------:R-:W-:-:S05]  /*09a0*/  IMAD.WIDE R10, R9, 0x4, R10 ;  /* 0x00000004090a7825 */ /* 0x000fca00078e020a */
[----:B0-----:R-:W-:Y:S01]  /*09b0*/  STG.E.128 desc[UR6][R10.64], R12 ;  /* 0x0000000c0a007986 */ /* 0x001fe2000c101d06 */
[----:B------:R-:W-:Y:S05]  /*09c0*/  EXIT ;  /* 0x000000000000794d */ /* 0x000fea0003800000 */
.L_x_0:
[----:B------:R-:W-:-:S00]  /*09d0*/  BRA `(.L_x_0) ;  /* 0xfffffffc00fc7947 */ /* 0x000fc0000383ffff */
[----:B------:R-:W-:-:S00]  /*09e0*/  NOP ;  /* 0x0000000000007918 */ /* 0x000fc00000000000 */
        /* <DEDUP_REMOVED lines=9> */
.L_x_1:


//--------------------- .nv.shared.triton_poi_fused_add_convolution_mul_23 --------------------------
	.section	.nv.shared.triton_poi_fused_add_convolution_mul_23,"aw",@nobits
	.sectionflags	@""
	.align	16
	.zero		1024


//--------------------- .nv.constant0.triton_poi_fused_add_convolution_mul_23 --------------------------
	.section	.nv.constant0.triton_poi_fused_add_convolution_mul_23,"a",@progbits
	.sectionflags	@""
	.align	4
.nv.constant0.triton_poi_fused_add_convolution_mul_23:
	.zero		600
